	.headerflags	@"EF_CUDA_TEXMODE_UNIFIED EF_CUDA_64BIT_ADDRESS EF_CUDA_ACCELERATORS EF_CUDA_SM90 EF_CUDA_VIRTUAL_SM(EF_CUDA_SM90)"
	.elftype	@"ET_EXEC"


//--------------------- .nv.info                  --------------------------
	.section	.nv.info,"",@"SHT_CUDA_INFO"
	.align	4


	//----- nvinfo : EIATTR_REGCOUNT
	.align		4
        /*0000*/ 	.byte	0x04, 0x2f
        /*0002*/ 	.short	(.L_2 - .L_1)
	.align		4
.L_1:
        /*0004*/ 	.word	index@(triton_poi_fused_clone_convolution_gelu_mul_11)
        /*0008*/ 	.word	0x00000012


	//----- nvinfo : EIATTR_MIN_STACK_SIZE
	.align		4
.L_2:
        /*000c*/ 	.byte	0x04, 0x12
        /*000e*/ 	.short	(.L_4 - .L_3)
	.align		4
.L_3:
        /*0010*/ 	.word	index@(triton_poi_fused_clone_convolution_gelu_mul_11)
        /*0014*/ 	.word	0x00000000


	//----- nvinfo : EIATTR_FRAME_SIZE
	.align		4
.L_4:
        /*0018*/ 	.byte	0x04, 0x11
        /*001a*/ 	.short	(.L_6 - .L_5)
	.align		4
.L_5:
        /*001c*/ 	.word	index@(triton_poi_fused_clone_convolution_gelu_mul_11)
        /*0020*/ 	.word	0x00000000


	//----- nvinfo : EIATTR_MIN_STACK_SIZE
	.align		4
.L_6:
        /*0024*/ 	.byte	0x04, 0x12
        /*0026*/ 	.short	(.L_8 - .L_7)
	.align		4
.L_7:
        /*0028*/ 	.word	index@(triton_poi_fused_clone_convolution_gelu_mul_11)
        /*002c*/ 	.word	0x00000000
.L_8:


//--------------------- .nv.info.triton_poi_fused_clone_convolution_gelu_mul_11 --------------------------
	.section	.nv.info.triton_poi_fused_clone_convolution_gelu_mul_11,"",@"SHT_CUDA_INFO"
	.sectionflags	@""
	.align	4


	//----- nvinfo : EIATTR_CUDA_API_VERSION
	.align		4
        /*0000*/ 	.byte	0x04, 0x37
        /*0002*/ 	.short	(.L_10 - .L_9)
.L_9:
        /*0004*/ 	.word	0x0000007c


	//----- nvinfo : EIATTR_KPARAM_INFO
	.align		4
.L_10:
        /*0008*/ 	.byte	0x04, 0x17
        /*000a*/ 	.short	(.L_12 - .L_11)
.L_11:
        /*000c*/ 	.word	0x00000000
        /*0010*/ 	.short	0x0004
        /*0012*/ 	.short	0x001c
        /*0014*/ 	.byte	0x00, 0xf0, 0x11, 0x00


	//----- nvinfo : EIATTR_KPARAM_INFO
	.align		4
.L_12:
        /*0018*/ 	.byte	0x04, 0x17
        /*001a*/ 	.short	(.L_14 - .L_13)
.L_13:
        /*001c*/ 	.word	0x00000000
        /*0020*/ 	.short	0x0003
        /*0022*/ 	.short	0x0018
        /*0024*/ 	.byte	0x00, 0xf0, 0x11, 0x00


	//----- nvinfo : EIATTR_KPARAM_INFO
	.align		4
.L_14:
        /*0028*/ 	.byte	0x04, 0x17
        /*002a*/ 	.short	(.L_16 - .L_15)
.L_15:
        /*002c*/ 	.word	0x00000000
        /*0030*/ 	.short	0x0002
        /*0032*/ 	.short	0x0010
        /*0034*/ 	.byte	0x00, 0xf4, 0x21, 0x00


	//----- nvinfo : EIATTR_KPARAM_INFO
	.align		4
.L_16:
        /*0038*/ 	.byte	0x04, 0x17
        /*003a*/ 	.short	(.L_18 - .L_17)
.L_17:
        /*003c*/ 	.word	0x00000000
        /*0040*/ 	.short	0x0001
        /*0042*/ 	.short	0x0008
        /*0044*/ 	.byte	0x00, 0xf4, 0x21, 0x00


	//----- nvinfo : EIATTR_KPARAM_INFO
	.align		4
.L_18:
        /*0048*/ 	.byte	0x04, 0x17
        /*004a*/ 	.short	(.L_20 - .L_19)
.L_19:
        /*004c*/ 	.word	0x00000000
        /*0050*/ 	.short	0x0000
        /*0052*/ 	.short	0x0000
        /*0054*/ 	.byte	0x00, 0xf4, 0x21, 0x00


	//----- nvinfo : EIATTR_SPARSE_MMA_MASK
	.align		4
.L_20:
        /*0058*/ 	.byte	0x03, 0x50
        /*005a*/ 	.short	0x0000


	//----- nvinfo : EIATTR_MAXREG_COUNT
	.align		4
        /*005c*/ 	.byte	0x03, 0x1b
        /*005e*/ 	.short	0x00ff


	//----- nvinfo : EIATTR_EXIT_INSTR_OFFSETS
	.align		4
        /*0060*/ 	.byte	0x04, 0x1c
        /*0062*/ 	.short	(.L_22 - .L_21)


	//   ....[0]....
.L_21:
        /*0064*/ 	.word	0x00000550


	//   ....[1]....
        /*0068*/ 	.word	0x000005b0


	//----- nvinfo : EIATTR_REQNTID
	.align		4
.L_22:
        /*006c*/ 	.byte	0x04, 0x10
        /*006e*/ 	.short	(.L_24 - .L_23)
.L_23:
        /*0070*/ 	.word	0x00000080
        /*0074*/ 	.word	0x00000001
        /*0078*/ 	.word	0x00000001


	//----- nvinfo : EIATTR_CBANK_PARAM_SIZE
	.align		4
.L_24:
        /*007c*/ 	.byte	0x03, 0x19
        /*007e*/ 	.short	0x0020


	//----- nvinfo : EIATTR_PARAM_CBANK
	.align		4
        /*0080*/ 	.byte	0x04, 0x0a
        /*0082*/ 	.short	(.L_26 - .L_25)
	.align		4
.L_25:
        /*0084*/ 	.word	index@(.nv.constant0.triton_poi_fused_clone_convolution_gelu_mul_11)
        /*0088*/ 	.short	0x0210
        /*008a*/ 	.short	0x0020


	//----- nvinfo : EIATTR_SW_WAR
	.align		4
.L_26:
        /*008c*/ 	.byte	0x04, 0x36
        /*008e*/ 	.short	(.L_28 - .L_27)
.L_27:
        /*0090*/ 	.word	0x00000008
.L_28:


//--------------------- .nv.callgraph             --------------------------
	.section	.nv.callgraph,"",@"SHT_CUDA_CALLGRAPH"
	.align	4
	.sectionentsize	8
	.align		4
        /*0000*/ 	.word	0x00000000
	.align		4
        /*0004*/ 	.word	0xffffffff
	.align		4
        /*0008*/ 	.word	0x00000000
	.align		4
        /*000c*/ 	.word	0xfffffffe
	.align		4
        /*0010*/ 	.word	0x00000000
	.align		4
        /*0014*/ 	.word	0xfffffffd
	.align		4
        /*0018*/ 	.word	0x00000000
	.align		4
        /*001c*/ 	.word	0xfffffffc


//--------------------- .nv.constant4             --------------------------
	.section	.nv.constant4,"a",@progbits
	.align	8
	.align		8
.nv.constant4:
        /*0000*/ 	.dword	_$_str


//--------------------- .text.triton_poi_fused_clone_convolution_gelu_mul_11 --------------------------
	.section	.text.triton_poi_fused_clone_convolution_gelu_mul_11,"ax",@progbits
	.sectionflags	@"SHF_BARRIERS=1"
	.align	128
        .global         triton_poi_fused_clone_convolution_gelu_mul_11
        .type           triton_poi_fused_clone_convolution_gelu_mul_11,@function
        .size           triton_poi_fused_clone_convolution_gelu_mul_11,(.L_x_1 - triton_poi_fused_clone_convolution_gelu_mul_11)
        .other          triton_poi_fused_clone_convolution_gelu_mul_11,@"STO_CUDA_ENTRY STV_DEFAULT"
triton_poi_fused_clone_convolution_gelu_mul_11:
.text.triton_poi_fused_clone_convolution_gelu_mul_11:
[----:B------:R-:W0:Y:S02]  /*0000*/  LDC R1, c[0x0][0x28] ;  /* 0x00000a00ff017b82 */ /* 0x000e240000000800 */
[----:B------:R-:W1:Y:S01]  /*0010*/  S2R R5, SR_TID.X ;  /* 0x0000000000057919 */ /* 0x000e620000002100 */
[----:B------:R-:W2:Y:S01]  /*0020*/  LDC.64 R8, c[0x0][0x218] ;  /* 0x00008600ff087b82 */ /* 0x000ea20000000a00 */
[----:B------:R-:W-:Y:S01]  /*0030*/  ULDC.64 UR6, c[0x0][0x208] ;  /* 0x0000820000067ab9 */ /* 0x000fe20000000a00 */
[----:B------:R-:W3:Y:S01]  /*0040*/  S2R R0, SR_CTAID.Y ;  /* 0x0000000000007919 */ /* 0x000ee20000002600 */
[----:B------:R-:W4:Y:S05]  /*0050*/  S2R R7, SR_CTAID.X ;  /* 0x0000000000077919 */ /* 0x000f2a0000002500 */
[----:B------:R-:W5:Y:S01]  /*0060*/  LDC.64 R2, c[0x0][0x210] ;  /* 0x00008400ff027b82 */ /* 0x000f620000000a00 */
[----:B-1----:R-:W-:Y:S01]  /*0070*/  SHF.R.U32.HI R4, RZ, 0x2, R5 ;  /* 0x00000002ff047819 */ /* 0x002fe20000011605 */
[----:B---3--:R-:W-:Y:S01]  /*0080*/  IMAD.SHL.U32 R6, R0, 0x20, RZ ;  /* 0x0000002000067824 */ /* 0x008fe200078e00ff */
[----:B------:R-:W-:-:S02]  /*0090*/  SHF.R.S32.HI R12, RZ, 0x1a, R0 ;  /* 0x0000001aff0c7819 */ /* 0x000fc40000011400 */
[----:B------:R-:W-:Y:S01]  /*00a0*/  SGXT.U32 R4, R4, 0x5 ;  /* 0x000000050404781a */ /* 0x000fe20000000000 */
[----:B----4-:R-:W-:Y:S01]  /*00b0*/  IMAD.SHL.U32 R0, R7, 0x4, RZ ;  /* 0x0000000407007824 */ /* 0x010fe200078e00ff */
[----:B------:R-:W-:Y:S02]  /*00c0*/  SGXT R12, R12, 0x1 ;  /* 0x000000010c0c781a */ /* 0x000fe40000000200 */
[----:B------:R-:W-:Y:S02]  /*00d0*/  LOP3.LUT R7, R6, R4, RZ, 0xfc, !PT ;  /* 0x0000000406077212 */ /* 0x000fe400078efcff */
[----:B------:R-:W-:Y:S02]  /*00e0*/  LOP3.LUT R10, R0, 0x3, R5, 0xf8, !PT ;  /* 0x00000003000a7812 */ /* 0x000fe400078ef805 */
[----:B------:R-:W-:Y:S02]  /*00f0*/  LEA.HI R12, R12, R7, RZ, 0x4 ;  /* 0x000000070c0c7211 */ /* 0x000fe400078f20ff */
[----:B------:R-:W-:-:S02]  /*0100*/  ISETP.GE.AND P0, PT, R10, 0x4, PT ;  /* 0x000000040a00780c */ /* 0x000fc40003f06270 */
[----:B------:R-:W-:Y:S02]  /*0110*/  LOP3.LUT R12, R12, 0xfffffff0, RZ, 0xc0, !PT ;  /* 0xfffffff00c0c7812 */ /* 0x000fe400078ec0ff */
[C---:B------:R-:W-:Y:S02]  /*0120*/  ISETP.GE.AND P1, PT, R7.reuse, 0x40, PT ;  /* 0x000000400700780c */ /* 0x040fe40003f26270 */
[----:B------:R-:W-:Y:S02]  /*0130*/  IADD3 R11, R7, -R12, RZ ;  /* 0x8000000c070b7210 */ /* 0x000fe40007ffe0ff */
[C---:B------:R-:W-:Y:S01]  /*0140*/  ISETP.LT.AND P0, PT, R7.reuse, 0x40, !P0 ;  /* 0x000000400700780c */ /* 0x040fe20004701270 */
[----:B------:R-:W-:Y:S02]  /*0150*/  IMAD R7, R7, 0x4, R10 ;  /* 0x0000000407077824 */ /* 0x000fe400078e020a */
[----:B--2---:R-:W-:Y:S01]  /*0160*/  IMAD.WIDE R10, R11, 0x4, R8 ;  /* 0x000000040b0a7825 */ /* 0x004fe200078e0208 */
[----:B------:R-:W-:-:S03]  /*0170*/  HFMA2.MMA R8, -RZ, RZ, 0, 0 ;  /* 0x00000000ff087435 */ /* 0x000fc600000001ff */
[----:B-----5:R-:W-:-:S04]  /*0180*/  IMAD.WIDE R2, R7, 0x4, R2 ;  /* 0x0000000407027825 */ /* 0x020fc800078e0202 */
[----:B------:R-:W-:-:S03]  /*0190*/  IMAD.MOV.U32 R7, RZ, RZ, RZ ;  /* 0x000000ffff077224 */ /* 0x000fc600078e00ff */
[----:B------:R1:W2:Y:S04]  /*01a0*/  @!P1 LDG.E.EL R8, desc[UR6][R10.64] ;  /* 0x000000060a089981 */ /* 0x0002a8000c2e1900 */
[----:B------:R-:W2:Y:S01]  /*01b0*/  @P0 LDG.E.EL R7, desc[UR6][R2.64] ;  /* 0x0000000602070981 */ /* 0x000ea2000c2e1900 */
[----:B------:R-:W-:Y:S02]  /*01c0*/  IMAD.MOV.U32 R12, RZ, RZ, 0x3789ca3c ;  /* 0x3789ca3cff0c7424 */ /* 0x000fe400078e00ff */
[----:B------:R-:W-:Y:S01]  /*01d0*/  IMAD.MOV.U32 R13, RZ, RZ, -0x460a9f47 ;  /* 0xb9f560b9ff0d7424 */ /* 0x000fe200078e00ff */
[----:B------:R-:W-:Y:S01]  /*01e0*/  MOV R14, 0x3bac840b ;  /* 0x3bac840b000e7802 */ /* 0x000fe20000000f00 */
[----:B-1----:R-:W-:Y:S01]  /*01f0*/  HFMA2.MMA R10, -RZ, RZ, -1.26171875, -2.110004425048828125e-05 ;  /* 0xbd0c8162ff0a7435 */ /* 0x002fe200000001ff */
[----:B------:R-:W-:Y:S01]  /*0200*/  IMAD.MOV.U32 R11, RZ, RZ, 0x3e1cf906 ;  /* 0x3e1cf906ff0b7424 */ /* 0x000fe200078e00ff */
[----:B------:R-:W1:Y:S01]  /*0210*/  S2UR UR5, SR_CgaCtaId ;  /* 0x00000000000579c3 */ /* 0x000e620000008800 */
[----:B------:R-:W-:Y:S01]  /*0220*/  UMOV UR4, 0x400 ;  /* 0x0000040000047882 */ /* 0x000fe20000000000 */
[----:B------:R-:W-:Y:S01]  /*0230*/  LOP3.LUT R6, R6, 0x1f, R5, 0xf8, !PT ;  /* 0x0000001f06067812 */ /* 0x000fe200078ef805 */
[----:B-1----:R-:W-:-:S05]  /*0240*/  UPRMT UR4, UR5, 0x654, UR4 ;  /* 0x0000065405047896 */ /* 0x002fca0008000004 */
[----:B------:R-:W-:Y:S01]  /*0250*/  BAR.SYNC.DEFER_BLOCKING 0x0 ;  /* 0x0000000000007b1d */ /* 0x000fe20000010000 */
[----:B--2---:R-:W-:-:S04]  /*0260*/  FADD R7, R8, R7 ;  /* 0x0000000708077221 */ /* 0x004fc80000000000 */
[----:B------:R-:W-:-:S04]  /*0270*/  FMUL R8, R7, 0.3333333432674407959 ;  /* 0x3eaaaaab07087820 */ /* 0x000fc80000400000 */
[----:B------:R-:W-:-:S04]  /*0280*/  FMUL R9, R8, 0.70710676908493041992 ;  /* 0x3f3504f308097820 */ /* 0x000fc80000400000 */
[----:B------:R-:W-:-:S05]  /*0290*/  FADD.FTZ R15, |R9|, -RZ ;  /* 0x800000ff090f7221 */ /* 0x000fca0000010200 */
[----:B------:R-:W-:-:S13]  /*02a0*/  FSETP.GE.AND P1, PT, R15, 1.0029599666595458984, PT ;  /* 0x3f8060fe0f00780b */ /* 0x000fda0003f26000 */
[----:B------:R-:W-:Y:S02]  /*02b0*/  @!P1 IMAD.MOV.U32 R12, RZ, RZ, 0x38b1e96a ;  /* 0x38b1e96aff0c9424 */ /* 0x000fe400078e00ff */
[----:B------:R-:W-:Y:S01]  /*02c0*/  @!P1 FMUL R15, R9, R9 ;  /* 0x00000009090f9220 */ /* 0x000fe20000400000 */
[----:B------:R-:W-:Y:S02]  /*02d0*/  @!P1 IMAD.MOV.U32 R13, RZ, RZ, -0x45a8b2e0 ;  /* 0xba574d20ff0d9424 */ /* 0x000fe400078e00ff */
[----:B------:R-:W-:Y:S02]  /*02e0*/  @!P1 IMAD.MOV.U32 R14, RZ, RZ, 0x3baad5ea ;  /* 0x3baad5eaff0e9424 */ /* 0x000fe400078e00ff */
[----:B------:R-:W-:Y:S01]  /*02f0*/  FFMA.FTZ R13, R15, R12, R13 ;  /* 0x0000000c0f0d7223 */ /* 0x000fe2000001000d */
[----:B------:R-:W-:-:S03]  /*0300*/  @!P1 MOV R10, 0xbcdc1be7 ;  /* 0xbcdc1be7000a9802 */ /* 0x000fc60000000f00 */
[-C--:B------:R-:W-:Y:S01]  /*0310*/  FFMA.FTZ R13, R13, R15.reuse, R14 ;  /* 0x0000000f0d0d7223 */ /* 0x080fe2000001000e */
[----:B------:R-:W-:Y:S01]  /*0320*/  @!P1 MOV R11, 0x3de718af ;  /* 0x3de718af000b9802 */ /* 0x000fe20000000f00 */
[----:B------:R-:W-:Y:S02]  /*0330*/  IMAD.MOV.U32 R12, RZ, RZ, 0x3f6a937e ;  /* 0x3f6a937eff0c7424 */ /* 0x000fe400078e00ff */
[----:B------:R-:W-:Y:S01]  /*0340*/  FFMA.FTZ R14, R13, R15, R10 ;  /* 0x0000000f0d0e7223 */ /* 0x000fe2000001000a */
[----:B------:R-:W-:-:S03]  /*0350*/  @!P1 MOV R12, 0xbec093ac ;  /* 0xbec093ac000c9802 */ /* 0x000fc60000000f00 */
[-C--:B------:R-:W-:Y:S01]  /*0360*/  FFMA.FTZ R11, R14, R15.reuse, R11 ;  /* 0x0000000f0e0b7223 */ /* 0x080fe2000001000b */
[----:B------:R-:W-:Y:S02]  /*0370*/  IMAD.MOV.U32 R10, RZ, RZ, 0x3f20d842 ;  /* 0x3f20d842ff0a7424 */ /* 0x000fe400078e00ff */
[----:B------:R-:W-:Y:S02]  /*0380*/  @!P1 IMAD.MOV.U32 R10, RZ, RZ, 0x3e0375d3 ;  /* 0x3e0375d3ff0a9424 */ /* 0x000fe400078e00ff */
[----:B------:R-:W-:Y:S01]  /*0390*/  FFMA.FTZ R11, R11, R15, R12 ;  /* 0x0000000f0b0b7223 */ /* 0x000fe2000001000c */
[----:B------:R-:W-:-:S03]  /*03a0*/  FSEL R13, -R15, R9, P1 ;  /* 0x000000090f0d7208 */ /* 0x000fc60000800100 */
[----:B------:R-:W-:-:S04]  /*03b0*/  FFMA.FTZ R10, R11, R15, R10 ;  /* 0x0000000f0b0a7223 */ /* 0x000fc8000001000a */
[----:B------:R-:W-:-:S04]  /*03c0*/  FFMA.FTZ R10, R10, R13, R13 ;  /* 0x0000000d0a0a7223 */ /* 0x000fc8000001000d */
[----:B------:R-:W1:Y:S01]  /*03d0*/  @P1 MUFU.EX2 R11, R10 ;  /* 0x0000000a000b1308 */ /* 0x000e620000000800 */
[----:B------:R-:W-:-:S04]  /*03e0*/  SHF.R.U32.HI R13, RZ, 0x5, R5 ;  /* 0x00000005ff0d7819 */ /* 0x000fc80000011605 */
[----:B------:R-:W-:-:S04]  /*03f0*/  SGXT.U32 R13, R13, 0x2 ;  /* 0x000000020d0d781a */ /* 0x000fc80000000000 */
[----:B------:R-:W-:Y:S02]  /*0400*/  LOP3.LUT R13, R0, R13, RZ, 0xfc, !PT ;  /* 0x0000000d000d7212 */ /* 0x000fe400078efcff */
[----:B------:R-:W-:Y:S01]  /*0410*/  SHF.L.U32 R0, R5, 0x5, RZ ;  /* 0x0000000505007819 */ /* 0x000fe200000006ff */
[----:B-1----:R-:W-:-:S05]  /*0420*/  @P1 FADD R12, -R11, 1 ;  /* 0x3f8000000b0c1421 */ /* 0x002fca0000000100 */
[----:B------:R-:W-:Y:S02]  /*0430*/  @P1 LOP3.LUT R10, R12, 0x80000000, R9, 0xf8, !PT ;  /* 0x800000000c0a1812 */ /* 0x000fe400078ef809 */
[----:B------:R-:W-:Y:S01]  /*0440*/  LOP3.LUT R9, R0, 0x60, RZ, 0xc0, !PT ;  /* 0x0000006000097812 */ /* 0x000fe200078ec0ff */
[----:B------:R-:W-:Y:S01]  /*0450*/  FMUL R8, R8, 0.5 ;  /* 0x3f00000008087820 */ /* 0x000fe20000400000 */
[----:B------:R-:W-:Y:S02]  /*0460*/  SHF.R.U32.HI R11, RZ, 0x3, R5 ;  /* 0x00000003ff0b7819 */ /* 0x000fe40000011605 */
[----:B------:R-:W-:Y:S01]  /*0470*/  LOP3.LUT R0, R5, 0x7f, RZ, 0xc0, !PT ;  /* 0x0000007f05007812 */ /* 0x000fe200078ec0ff */
[----:B------:R-:W-:Y:S01]  /*0480*/  FADD R5, R10, 1 ;  /* 0x3f8000000a057421 */ /* 0x000fe20000000000 */
[C---:B------:R-:W-:Y:S02]  /*0490*/  LOP3.LUT R4, R9.reuse, R4, RZ, 0xfc, !PT ;  /* 0x0000000409047212 */ /* 0x040fe400078efcff */
[----:B------:R-:W-:Y:S01]  /*04a0*/  LEA.HI R9, R9, UR4, RZ, 0x1d ;  /* 0x0000000409097c11 */ /* 0x000fe2000f8fe8ff */
[----:B------:R-:W-:-:S03]  /*04b0*/  FMUL R5, R8, R5 ;  /* 0x0000000508057220 */ /* 0x000fc60000400000 */
[----:B------:R-:W-:Y:S01]  /*04c0*/  LEA R4, R4, R9, 0x2 ;  /* 0x0000000904047211 */ /* 0x000fe200078e10ff */
[----:B------:R1:W-:Y:S04]  /*04d0*/  @P0 STG.E desc[UR6][R2.64], R7 ;  /* 0x0000000702000986 */ /* 0x0003e8000c101906 */
[----:B------:R1:W-:Y:S01]  /*04e0*/  STS [R4], R5 ;  /* 0x0000000504007388 */ /* 0x0003e20000000800 */
[----:B------:R-:W-:Y:S01]  /*04f0*/  BAR.SYNC.DEFER_BLOCKING 0x0 ;  /* 0x0000000000007b1d */ /* 0x000fe20000010000 */
[----:B------:R-:W-:-:S04]  /*0500*/  ISETP.GE.AND P1, PT, R13, 0x4, PT ;  /* 0x000000040d00780c */ /* 0x000fc80003f26270 */
[----:B------:R-:W-:Y:S02]  /*0510*/  ISETP.LT.AND P1, PT, R6, 0x40, !P1 ;  /* 0x000000400600780c */ /* 0x000fe40004f21270 */
[----:B------:R-:W-:-:S05]  /*0520*/  LOP3.LUT R11, R11, 0xc, RZ, 0xc0, !PT ;  /* 0x0000000c0b0b7812 */ /* 0x000fca00078ec0ff */
[----:B------:R-:W-:-:S04]  /*0530*/  VIADD R11, R11, UR4 ;  /* 0x000000040b0b7c36 */ /* 0x000fc80008000000 */
[----:B------:R-:W-:Y:S02]  /*0540*/  IMAD R0, R0, 0x4, R11 ;  /* 0x0000000400007824 */ /* 0x000fe400078e020b */
[----:B-1----:R-:W-:Y:S05]  /*0550*/  @!P1 EXIT ;  /* 0x000000000000994d */ /* 0x002fea0003800000 */
[----:B------:R-:W0:Y:S01]  /*0560*/  LDS R5, [R0] ;  /* 0x0000000000057984 */ /* 0x000e220000000800 */
[----:B------:R-:W1:Y:S01]  /*0570*/  LDC.64 R2, c[0x0][0x220] ;  /* 0x00008800ff027b82 */ /* 0x000e620000000a00 */
[----:B------:R-:W-:-:S05]  /*0580*/  LEA R13, R13, R6, 0x6 ;  /* 0x000000060d0d7211 */ /* 0x000fca00078e30ff */
[----:B-1----:R-:W-:-:S05]  /*0590*/  IMAD.WIDE R2, R13, 0x4, R2 ;  /* 0x000000040d027825 */ /* 0x002fca00078e0202 */
[----:B0-----:R-:W-:Y:S01]  /*05a0*/  STG.E desc[UR6][R2.64], R5 ;  /* 0x0000000502007986 */ /* 0x001fe2000c101906 */
[----:B------:R-:W-:Y:S05]  /*05b0*/  EXIT ;  /* 0x000000000000794d */ /* 0x000fea0003800000 */
.L_x_0:
[----:B------:R-:W-:-:S00]  /*05c0*/  BRA `(.L_x_0) ;  /* 0xfffffffc00fc7947 */ /* 0x000fc0000383ffff */
[----:B------:R-:W-:-:S00]  /*05d0*/  NOP ;  /* 0x0000000000007918 */ /* 0x000fc00000000000 */
        /* <DEDUP_REMOVED lines=10> */
.L_x_1:


//--------------------- .nv.global.init           --------------------------
	.section	.nv.global.init,"aw",@progbits
.nv.global.init:
	.type		_$_str,@object
	.size		_$_str,(.L_0 - _$_str)
_$_str:
        /*0000*/ 	.byte	0x5f, 0x5f, 0x43, 0x55, 0x44, 0x41, 0x5f, 0x46, 0x54, 0x5a, 0x00
.L_0:


//--------------------- .nv.shared.triton_poi_fused_clone_convolution_gelu_mul_11 --------------------------
	.section	.nv.shared.triton_poi_fused_clone_convolution_gelu_mul_11,"aw",@nobits
	.sectionflags	@""
	.align	16
	.zero		1024


//--------------------- .nv.constant0.triton_poi_fused_clone_convolution_gelu_mul_11 --------------------------
	.section	.nv.constant0.triton_poi_fused_clone_convolution_gelu_mul_11,"a",@progbits
	.sectionflags	@""
	.align	4
.nv.constant0.triton_poi_fused_clone_convolution_gelu_mul_11:
	.zero		560
